//
// Generated by NVIDIA NVVM Compiler
//
// Compiler Build ID: CL-36424714
// Cuda compilation tools, release 13.0, V13.0.88
// Based on NVVM 20.0.0
//

.version 9.0
.target sm_100
.address_size 64

	// .globl	_Z3addv
.global .align 4 .b8 d_a[36];
.global .align 4 .b8 d_b[36];
.global .align 4 .b8 d_c[36];

.visible .entry _Z3addv()
{
	.reg .b32 	%r<5>;
	.reg .b64 	%rd<8>;

	mov.u32 	%r1, %tid.x;
	mul.wide.u32 	%rd1, %r1, 4;
	mov.u64 	%rd2, d_a;
	add.s64 	%rd3, %rd2, %rd1;
	ld.global.u32 	%r2, [%rd3];
	mov.u64 	%rd4, d_b;
	add.s64 	%rd5, %rd4, %rd1;
	ld.global.u32 	%r3, [%rd5];
	add.s32 	%r4, %r3, %r2;
	mov.u64 	%rd6, d_c;
	add.s64 	%rd7, %rd6, %rd1;
	st.global.u32 	[%rd7], %r4;
	ret;

}


// ===== COMPILED SASS (sm_100) =====

	.target	sm_100

	.elftype	@"ET_EXEC"


//--------------------- .note.nv.tkinfo           --------------------------
	.section	.note.nv.tkinfo,"",@"SHT_NOTE"
	.sectionflags	@"SHF_NOTE_NV_TKINFO"
	.tkinfo
        /*0018*/ 	.word	0x00000002
        /*0030*/ 	.string	""
        /*0030*/ 	.string	"ptxas"
        /*0030*/ 	.string	"Cuda compilation tools, release 13.0, V13.0.88"
        /*0030*/ 	.string	"Build cuda_13.0.r13.0/compiler.36424714_0"
        /*0030*/ 	.string	"-arch sm_100 -m 64 "



//--------------------- .note.nv.cuinfo           --------------------------
	.section	.note.nv.cuinfo,"",@"SHT_NOTE"
	.sectionflags	@"SHF_NOTE_NV_CUINFO"
        /*0018*/ 	.short	0x0002
        /*001a*/ 	.short	0x0064
        /*001c*/ 	.short	0x0082
	.zero		2


//--------------------- .nv.info                  --------------------------
	.section	.nv.info,"",@"SHT_CUDA_INFO"
	.align	4


	//----- nvinfo : EIATTR_REGCOUNT
	.align		4
        /*0000*/ 	.byte	0x04, 0x2f
        /*0002*/ 	.short	(.L_4 - .L_3)
	.align		4
.L_3:
        /*0004*/ 	.word	index@(_Z3addv)
        /*0008*/ 	.word	0x0000000c


	//----- nvinfo : EIATTR_FRAME_SIZE
	.align		4
.L_4:
        /*000c*/ 	.byte	0x04, 0x11
        /*000e*/ 	.short	(.L_6 - .L_5)
	.align		4
.L_5:
        /*0010*/ 	.word	index@(_Z3addv)
        /*0014*/ 	.word	0x00000000


	//----- nvinfo : EIATTR_MIN_STACK_SIZE
	.align		4
.L_6:
        /*0018*/ 	.byte	0x04, 0x12
        /*001a*/ 	.short	(.L_8 - .L_7)
	.align		4
.L_7:
        /*001c*/ 	.word	index@(_Z3addv)
        /*0020*/ 	.word	0x00000000
.L_8:


//--------------------- .nv.compat                --------------------------
	.section	.nv.compat,"",@"SHT_CUDA_COMPAT_INFO"
	.align	4
        /*0000*/ 	.byte	0x02, 0x09, 0x00, 0x00, 0x02, 0x02, 0x01, 0x00, 0x02, 0x05, 0x05, 0x00, 0x03, 0x07, 0x01, 0x01
        /*0010*/ 	.byte	0x02, 0x03, 0x00, 0x00, 0x02, 0x06, 0x01, 0x00, 0x04, 0x0b, 0x08, 0x00, 0x09, 0x00, 0x00, 0x00
        /*0020*/ 	.byte	0x00, 0x00, 0x00, 0x00


//--------------------- .nv.info._Z3addv          --------------------------
	.section	.nv.info._Z3addv,"",@"SHT_CUDA_INFO"
	.sectionflags	@""
	.align	4


	//----- nvinfo : EIATTR_CUDA_API_VERSION
	.align		4
        /*0000*/ 	.byte	0x04, 0x37
        /*0002*/ 	.short	(.L_10 - .L_9)
.L_9:
        /*0004*/ 	.word	0x00000082


	//----- nvinfo : EIATTR_SPARSE_MMA_MASK
	.align		4
.L_10:
        /*0008*/ 	.byte	0x03, 0x50
        /*000a*/ 	.short	0x0000


	//----- nvinfo : EIATTR_MAXREG_COUNT
	.align		4
        /*000c*/ 	.byte	0x03, 0x1b
        /*000e*/ 	.short	0x00ff


	//----- nvinfo : EIATTR_MERCURY_ISA_VERSION
	.align		4
        /*0010*/ 	.byte	0x03, 0x5f
        /*0012*/ 	.short	0x0101


	//----- nvinfo : EIATTR_VRC_CTA_INIT_COUNT
	.align		4
        /*0014*/ 	.byte	0x02, 0x4a
	.zero		1
	.zero		1


	//----- nvinfo : EIATTR_EXIT_INSTR_OFFSETS
	.align		4
        /*0018*/ 	.byte	0x04, 0x1c
        /*001a*/ 	.short	(.L_12 - .L_11)


	//   ....[0]....
.L_11:
        /*001c*/ 	.word	0x000000d0


	//----- nvinfo : EIATTR_SW_WAR
	.align		4
.L_12:
        /*0020*/ 	.byte	0x04, 0x36
        /*0022*/ 	.short	(.L_14 - .L_13)
.L_13:
        /*0024*/ 	.word	0x00000008
.L_14:


//--------------------- .nv.callgraph             --------------------------
	.section	.nv.callgraph,"",@"SHT_CUDA_CALLGRAPH"
	.align	4
	.sectionentsize	8
	.align		4
        /*0000*/ 	.word	0x00000000
	.align		4
        /*0004*/ 	.word	0xffffffff
	.align		4
        /*0008*/ 	.word	0x00000000
	.align		4
        /*000c*/ 	.word	0xfffffffe
	.align		4
        /*0010*/ 	.word	0x00000000
	.align		4
        /*0014*/ 	.word	0xfffffffd
	.align		4
        /*0018*/ 	.word	0x00000000
	.align		4
        /*001c*/ 	.word	0xfffffffc


//--------------------- .nv.constant4             --------------------------
	.section	.nv.constant4,"a",@progbits
	.align	8
	.align		8
.nv.constant4:
        /*0000*/ 	.dword	d_a
	.align		8
        /*0008*/ 	.dword	d_b
	.align		8
        /*0010*/ 	.dword	d_c


//--------------------- .text._Z3addv             --------------------------
	.section	.text._Z3addv,"ax",@progbits
	.align	128
        .global         _Z3addv
        .type           _Z3addv,@function
        .size           _Z3addv,(.L_x_1 - _Z3addv)
        .other          _Z3addv,@"STO_CUDA_ENTRY STV_DEFAULT"
_Z3addv:
.text._Z3addv:
[----:B------:R-:W-:Y:S01]  /*0000*/  LDC R1, c[0x0][0x37c] ;  /* 0x0000df00ff017b82 */ /* 0x000fe20000000800 */
[----:B------:R-:W0:Y:S07]  /*0010*/  S2R R9, SR_TID.X ;  /* 0x0000000000097919 */ /* 0x000e2e0000002100 */
[----:B------:R-:W0:Y:S01]  /*0020*/  LDC.64 R2, c[0x4][RZ] ;  /* 0x01000000ff027b82 */ /* 0x000e220000000a00 */
[----:B------:R-:W1:Y:S07]  /*0030*/  LDCU.64 UR4, c[0x0][0x358] ;  /* 0x00006b00ff0477ac */ /* 0x000e6e0008000a00 */
[----:B------:R-:W2:Y:S08]  /*0040*/  LDC.64 R4, c[0x4][0x8] ;  /* 0x01000200ff047b82 */ /* 0x000eb00000000a00 */
[----:B------:R-:W3:Y:S01]  /*0050*/  LDC.64 R6, c[0x4][0x10] ;  /* 0x01000400ff067b82 */ /* 0x000ee20000000a00 */
[----:B0-----:R-:W-:-:S04]  /*0060*/  IMAD.WIDE.U32 R2, R9, 0x4, R2 ;  /* 0x0000000409027825 */ /* 0x001fc800078e0002 */
[C---:B--2---:R-:W-:Y:S02]  /*0070*/  IMAD.WIDE.U32 R4, R9.reuse, 0x4, R4 ;  /* 0x0000000409047825 */ /* 0x044fe400078e0004 */
[----:B-1----:R-:W2:Y:S04]  /*0080*/  LDG.E R2, desc[UR4][R2.64] ;  /* 0x0000000402027981 */ /* 0x002ea8000c1e1900 */
[----:B------:R-:W2:Y:S01]  /*0090*/  LDG.E R5, desc[UR4][R4.64] ;  /* 0x0000000404057981 */ /* 0x000ea2000c1e1900 */
[----:B---3--:R-:W-:Y:S01]  /*00a0*/  IMAD.WIDE.U32 R6, R9, 0x4, R6 ;  /* 0x0000000409067825 */ /* 0x008fe200078e0006 */
[----:B--2---:R-:W-:-:S05]  /*00b0*/  IADD3 R9, PT, PT, R2, R5, RZ ;  /* 0x0000000502097210 */ /* 0x004fca0007ffe0ff */
[----:B------:R-:W-:Y:S01]  /*00c0*/  STG.E desc[UR4][R6.64], R9 ;  /* 0x0000000906007986 */ /* 0x000fe2000c101904 */
[----:B------:R-:W-:Y:S05]  /*00d0*/  EXIT ;  /* 0x000000000000794d */ /* 0x000fea0003800000 */
.L_x_0:
[----:B------:R-:W-:-:S00]  /*00e0*/  BRA `(.L_x_0) ;  /* 0xfffffffc00fc7947 */ /* 0x000fc0000383ffff */
[----:B------:R-:W-:-:S00]  /*00f0*/  NOP ;  /* 0x0000000000007918 */ /* 0x000fc00000000000 */
        /* <DEDUP_REMOVED lines=8> */
.L_x_1:


//--------------------- .nv.shared.reserved.0     --------------------------
	.section	.nv.shared.reserved.0,"aw",@nobits
	.weak		__nv_reservedSMEM_offset_0_alias
	.size		__nv_reservedSMEM_offset_0_alias, 0, 64
	.other		__nv_reservedSMEM_offset_0_alias,@"STO_CUDA_RESERVED_SHARED STV_DEFAULT"
__nv_reservedSMEM_offset_0_alias:
	.zero		0
	.zero		64


//--------------------- .nv.global                --------------------------
	.section	.nv.global,"aw",@nobits
	.align	4
.nv.global:
	.type		d_c,@object
	.size		d_c,(d_a - d_c)
d_c:
	.zero		36
	.type		d_a,@object
	.size		d_a,(d_b - d_a)
d_a:
	.zero		36
	.type		d_b,@object
	.size		d_b,(.L_1 - d_b)
d_b:
	.zero		36
.L_1:


//--------------------- .nv.constant0._Z3addv     --------------------------
	.section	.nv.constant0._Z3addv,"a",@progbits
	.sectionflags	@""
	.align	4
.nv.constant0._Z3addv:
	.zero		896


//--------------------- SYMBOLS --------------------------

	.type		.nv.reservedSmem.offset0,@object
	.size		.nv.reservedSmem.offset0,0x4
